//
// Generated by NVIDIA NVVM Compiler
//
// Compiler Build ID: CL-36424714
// Cuda compilation tools, release 13.0, V13.0.88
// Based on NVVM 20.0.0
//

.version 9.0
.target sm_100
.address_size 64

	// .globl	_Z22compute_XTX_XTy_kernelPKfS0_PfS1_i
// _ZZ22compute_XTX_XTy_kernelPKfS0_PfS1_iE13warp_sums_XTX has been demoted
// _ZZ22compute_XTX_XTy_kernelPKfS0_PfS1_iE13warp_sums_XTy has been demoted

.visible .entry _Z22compute_XTX_XTy_kernelPKfS0_PfS1_i(
	.param .u64 .ptr .align 1 _Z22compute_XTX_XTy_kernelPKfS0_PfS1_i_param_0,
	.param .u64 .ptr .align 1 _Z22compute_XTX_XTy_kernelPKfS0_PfS1_i_param_1,
	.param .u64 .ptr .align 1 _Z22compute_XTX_XTy_kernelPKfS0_PfS1_i_param_2,
	.param .u64 .ptr .align 1 _Z22compute_XTX_XTy_kernelPKfS0_PfS1_i_param_3,
	.param .u32 _Z22compute_XTX_XTy_kernelPKfS0_PfS1_i_param_4
)
{
	.reg .pred 	%p<61>;
	.reg .b32 	%r<108>;
	.reg .b32 	%f<226>;
	.reg .b64 	%rd<71>;
	// demoted variable
	.shared .align 4 .b8 _ZZ22compute_XTX_XTy_kernelPKfS0_PfS1_iE13warp_sums_XTX[32];
	// demoted variable
	.shared .align 4 .b8 _ZZ22compute_XTX_XTy_kernelPKfS0_PfS1_iE13warp_sums_XTy[32];
	ld.param.u64 	%rd5, [_Z22compute_XTX_XTy_kernelPKfS0_PfS1_i_param_0];
	ld.param.u64 	%rd6, [_Z22compute_XTX_XTy_kernelPKfS0_PfS1_i_param_1];
	ld.param.u64 	%rd7, [_Z22compute_XTX_XTy_kernelPKfS0_PfS1_i_param_2];
	ld.param.u64 	%rd8, [_Z22compute_XTX_XTy_kernelPKfS0_PfS1_i_param_3];
	ld.param.u32 	%r19, [_Z22compute_XTX_XTy_kernelPKfS0_PfS1_i_param_4];
	mov.u32 	%r1, %tid.x;
	shr.u32 	%r2, %r1, 5;
	and.b32  	%r3, %r1, 31;
	mov.u32 	%r4, %ctaid.x;
	mul.hi.u32 	%r20, %r4, 1717986919;
	shr.u32 	%r5, %r20, 2;
	mul.lo.s32 	%r21, %r5, 10;
	sub.s32 	%r6, %r4, %r21;
	setp.ge.s32 	%p1, %r1, %r19;
	mov.f32 	%f211, 0f00000000;
	mov.f32 	%f209, %f211;
	mov.f32 	%f207, %f211;
	mov.f32 	%f205, %f211;
	mov.f32 	%f200, %f211;
	@%p1 bra 	$L__BB0_40;
	not.b32 	%r22, %r1;
	add.s32 	%r7, %r19, %r22;
	and.b32  	%r23, %r7, 1024;
	setp.ne.s32 	%p2, %r23, 0;
	mov.f32 	%f211, 0f00000000;
	mov.u32 	%r107, %r1;
	@%p2 bra 	$L__BB0_14;
	setp.ne.s32 	%p3, %r5, %r6;
	mul.lo.s32 	%r24, %r1, 10;
	add.s32 	%r25, %r24, %r5;
	mul.wide.u32 	%rd11, %r25, 4;
	add.s64 	%rd9, %rd5, %rd11;
	// begin inline asm
	ld.global.nc.f32 %f102, [%rd9];
	// end inline asm
	add.s32 	%r26, %r24, %r6;
	mul.wide.u32 	%rd12, %r26, 4;
	add.s64 	%rd10, %rd5, %rd12;
	// begin inline asm
	ld.global.nc.f32 %f103, [%rd10];
	// end inline asm
	mul.wide.u32 	%rd13, %r1, 4;
	add.s64 	%rd3, %rd6, %rd13;
	mov.f32 	%f200, 0f00000000;
	@%p3 bra 	$L__BB0_4;
	// begin inline asm
	ld.global.nc.f32 %f105, [%rd3];
	// end inline asm
	fma.rn.f32 	%f200, %f102, %f105, 0f00000000;
$L__BB0_4:
	add.s32 	%r27, %r1, 256;
	setp.ge.u32 	%p4, %r27, %r19;
	mov.f32 	%f207, 0f00000000;
	@%p4 bra 	$L__BB0_7;
	setp.ne.s32 	%p5, %r5, %r6;
	add.s64 	%rd15, %rd9, 10240;
	// begin inline asm
	ld.global.nc.f32 %f107, [%rd15];
	// end inline asm
	add.s64 	%rd16, %rd10, 10240;
	// begin inline asm
	ld.global.nc.f32 %f108, [%rd16];
	// end inline asm
	fma.rn.f32 	%f207, %f107, %f108, 0f00000000;
	@%p5 bra 	$L__BB0_7;
	add.s64 	%rd17, %rd3, 1024;
	// begin inline asm
	ld.global.nc.f32 %f109, [%rd17];
	// end inline asm
	fma.rn.f32 	%f200, %f107, %f109, %f200;
$L__BB0_7:
	add.s32 	%r28, %r1, 512;
	setp.ge.u32 	%p6, %r28, %r19;
	mov.f32 	%f209, 0f00000000;
	@%p6 bra 	$L__BB0_10;
	setp.ne.s32 	%p7, %r5, %r6;
	add.s64 	%rd18, %rd9, 20480;
	// begin inline asm
	ld.global.nc.f32 %f111, [%rd18];
	// end inline asm
	add.s64 	%rd19, %rd10, 20480;
	// begin inline asm
	ld.global.nc.f32 %f112, [%rd19];
	// end inline asm
	fma.rn.f32 	%f209, %f111, %f112, 0f00000000;
	@%p7 bra 	$L__BB0_10;
	add.s64 	%rd20, %rd3, 2048;
	// begin inline asm
	ld.global.nc.f32 %f113, [%rd20];
	// end inline asm
	fma.rn.f32 	%f200, %f111, %f113, %f200;
$L__BB0_10:
	add.s32 	%r29, %r1, 768;
	setp.ge.u32 	%p8, %r29, %r19;
	mov.f32 	%f211, 0f00000000;
	@%p8 bra 	$L__BB0_13;
	setp.ne.s32 	%p9, %r5, %r6;
	add.s64 	%rd21, %rd9, 30720;
	// begin inline asm
	ld.global.nc.f32 %f115, [%rd21];
	// end inline asm
	add.s64 	%rd22, %rd10, 30720;
	// begin inline asm
	ld.global.nc.f32 %f116, [%rd22];
	// end inline asm
	fma.rn.f32 	%f211, %f115, %f116, 0f00000000;
	@%p9 bra 	$L__BB0_13;
	add.s64 	%rd23, %rd3, 3072;
	// begin inline asm
	ld.global.nc.f32 %f117, [%rd23];
	// end inline asm
	fma.rn.f32 	%f200, %f115, %f117, %f200;
$L__BB0_13:
	or.b32  	%r107, %r1, 1024;
	fma.rn.f32 	%f205, %f102, %f103, 0f00000000;
$L__BB0_14:
	setp.lt.u32 	%p10, %r7, 1024;
	@%p10 bra 	$L__BB0_40;
$L__BB0_15:
	setp.ge.s32 	%p11, %r107, %r19;
	mul.wide.u32 	%rd24, %r107, 4;
	add.s64 	%rd4, %rd6, %rd24;
	@%p11 bra 	$L__BB0_18;
	setp.ne.s32 	%p12, %r5, %r6;
	mul.lo.s32 	%r30, %r107, 10;
	add.s32 	%r31, %r30, %r5;
	mul.wide.u32 	%rd27, %r31, 4;
	add.s64 	%rd25, %rd5, %rd27;
	// begin inline asm
	ld.global.nc.f32 %f118, [%rd25];
	// end inline asm
	add.s32 	%r32, %r30, %r6;
	mul.wide.u32 	%rd28, %r32, 4;
	add.s64 	%rd26, %rd5, %rd28;
	// begin inline asm
	ld.global.nc.f32 %f119, [%rd26];
	// end inline asm
	fma.rn.f32 	%f205, %f118, %f119, %f205;
	@%p12 bra 	$L__BB0_18;
	// begin inline asm
	ld.global.nc.f32 %f120, [%rd4];
	// end inline asm
	fma.rn.f32 	%f200, %f118, %f120, %f200;
$L__BB0_18:
	add.s32 	%r11, %r107, 256;
	setp.ge.s32 	%p13, %r11, %r19;
	@%p13 bra 	$L__BB0_21;
	setp.ne.s32 	%p14, %r5, %r6;
	mul.lo.s32 	%r33, %r11, 10;
	add.s32 	%r34, %r33, %r5;
	mul.wide.u32 	%rd32, %r34, 4;
	add.s64 	%rd30, %rd5, %rd32;
	// begin inline asm
	ld.global.nc.f32 %f121, [%rd30];
	// end inline asm
	add.s32 	%r35, %r33, %r6;
	mul.wide.u32 	%rd33, %r35, 4;
	add.s64 	%rd31, %rd5, %rd33;
	// begin inline asm
	ld.global.nc.f32 %f122, [%rd31];
	// end inline asm
	fma.rn.f32 	%f207, %f121, %f122, %f207;
	@%p14 bra 	$L__BB0_21;
	add.s64 	%rd34, %rd4, 1024;
	// begin inline asm
	ld.global.nc.f32 %f123, [%rd34];
	// end inline asm
	fma.rn.f32 	%f200, %f121, %f123, %f200;
$L__BB0_21:
	add.s32 	%r12, %r107, 512;
	setp.ge.s32 	%p15, %r12, %r19;
	@%p15 bra 	$L__BB0_24;
	setp.ne.s32 	%p16, %r5, %r6;
	mul.lo.s32 	%r36, %r12, 10;
	add.s32 	%r37, %r36, %r5;
	mul.wide.u32 	%rd37, %r37, 4;
	add.s64 	%rd35, %rd5, %rd37;
	// begin inline asm
	ld.global.nc.f32 %f124, [%rd35];
	// end inline asm
	add.s32 	%r38, %r36, %r6;
	mul.wide.u32 	%rd38, %r38, 4;
	add.s64 	%rd36, %rd5, %rd38;
	// begin inline asm
	ld.global.nc.f32 %f125, [%rd36];
	// end inline asm
	fma.rn.f32 	%f209, %f124, %f125, %f209;
	@%p16 bra 	$L__BB0_24;
	add.s64 	%rd39, %rd4, 2048;
	// begin inline asm
	ld.global.nc.f32 %f126, [%rd39];
	// end inline asm
	fma.rn.f32 	%f200, %f124, %f126, %f200;
$L__BB0_24:
	add.s32 	%r13, %r107, 768;
	setp.ge.s32 	%p17, %r13, %r19;
	@%p17 bra 	$L__BB0_27;
	setp.ne.s32 	%p18, %r5, %r6;
	mul.lo.s32 	%r39, %r13, 10;
	add.s32 	%r40, %r39, %r5;
	mul.wide.u32 	%rd42, %r40, 4;
	add.s64 	%rd40, %rd5, %rd42;
	// begin inline asm
	ld.global.nc.f32 %f127, [%rd40];
	// end inline asm
	add.s32 	%r41, %r39, %r6;
	mul.wide.u32 	%rd43, %r41, 4;
	add.s64 	%rd41, %rd5, %rd43;
	// begin inline asm
	ld.global.nc.f32 %f128, [%rd41];
	// end inline asm
	fma.rn.f32 	%f211, %f127, %f128, %f211;
	@%p18 bra 	$L__BB0_27;
	add.s64 	%rd44, %rd4, 3072;
	// begin inline asm
	ld.global.nc.f32 %f129, [%rd44];
	// end inline asm
	fma.rn.f32 	%f200, %f127, %f129, %f200;
$L__BB0_27:
	add.s32 	%r14, %r107, 1024;
	setp.ge.s32 	%p19, %r14, %r19;
	@%p19 bra 	$L__BB0_30;
	setp.ne.s32 	%p20, %r5, %r6;
	mul.lo.s32 	%r42, %r14, 10;
	add.s32 	%r43, %r42, %r5;
	mul.wide.u32 	%rd47, %r43, 4;
	add.s64 	%rd45, %rd5, %rd47;
	// begin inline asm
	ld.global.nc.f32 %f130, [%rd45];
	// end inline asm
	add.s32 	%r44, %r42, %r6;
	mul.wide.u32 	%rd48, %r44, 4;
	add.s64 	%rd46, %rd5, %rd48;
	// begin inline asm
	ld.global.nc.f32 %f131, [%rd46];
	// end inline asm
	fma.rn.f32 	%f205, %f130, %f131, %f205;
	@%p20 bra 	$L__BB0_30;
	add.s64 	%rd49, %rd4, 4096;
	// begin inline asm
	ld.global.nc.f32 %f132, [%rd49];
	// end inline asm
	fma.rn.f32 	%f200, %f130, %f132, %f200;
$L__BB0_30:
	add.s32 	%r15, %r107, 1280;
	setp.ge.s32 	%p21, %r15, %r19;
	@%p21 bra 	$L__BB0_33;
	setp.ne.s32 	%p22, %r5, %r6;
	mul.lo.s32 	%r45, %r15, 10;
	add.s32 	%r46, %r45, %r5;
	mul.wide.u32 	%rd52, %r46, 4;
	add.s64 	%rd50, %rd5, %rd52;
	// begin inline asm
	ld.global.nc.f32 %f133, [%rd50];
	// end inline asm
	add.s32 	%r47, %r45, %r6;
	mul.wide.u32 	%rd53, %r47, 4;
	add.s64 	%rd51, %rd5, %rd53;
	// begin inline asm
	ld.global.nc.f32 %f134, [%rd51];
	// end inline asm
	fma.rn.f32 	%f207, %f133, %f134, %f207;
	@%p22 bra 	$L__BB0_33;
	add.s64 	%rd54, %rd4, 5120;
	// begin inline asm
	ld.global.nc.f32 %f135, [%rd54];
	// end inline asm
	fma.rn.f32 	%f200, %f133, %f135, %f200;
$L__BB0_33:
	add.s32 	%r16, %r107, 1536;
	setp.ge.s32 	%p23, %r16, %r19;
	@%p23 bra 	$L__BB0_36;
	setp.ne.s32 	%p24, %r5, %r6;
	mul.lo.s32 	%r48, %r16, 10;
	add.s32 	%r49, %r48, %r5;
	mul.wide.u32 	%rd57, %r49, 4;
	add.s64 	%rd55, %rd5, %rd57;
	// begin inline asm
	ld.global.nc.f32 %f136, [%rd55];
	// end inline asm
	add.s32 	%r50, %r48, %r6;
	mul.wide.u32 	%rd58, %r50, 4;
	add.s64 	%rd56, %rd5, %rd58;
	// begin inline asm
	ld.global.nc.f32 %f137, [%rd56];
	// end inline asm
	fma.rn.f32 	%f209, %f136, %f137, %f209;
	@%p24 bra 	$L__BB0_36;
	add.s64 	%rd59, %rd4, 6144;
	// begin inline asm
	ld.global.nc.f32 %f138, [%rd59];
	// end inline asm
	fma.rn.f32 	%f200, %f136, %f138, %f200;
$L__BB0_36:
	add.s32 	%r17, %r107, 1792;
	setp.ge.s32 	%p25, %r17, %r19;
	@%p25 bra 	$L__BB0_39;
	setp.ne.s32 	%p26, %r5, %r6;
	mul.lo.s32 	%r51, %r17, 10;
	add.s32 	%r52, %r51, %r5;
	mul.wide.u32 	%rd62, %r52, 4;
	add.s64 	%rd60, %rd5, %rd62;
	// begin inline asm
	ld.global.nc.f32 %f139, [%rd60];
	// end inline asm
	add.s32 	%r53, %r51, %r6;
	mul.wide.u32 	%rd63, %r53, 4;
	add.s64 	%rd61, %rd5, %rd63;
	// begin inline asm
	ld.global.nc.f32 %f140, [%rd61];
	// end inline asm
	fma.rn.f32 	%f211, %f139, %f140, %f211;
	@%p26 bra 	$L__BB0_39;
	add.s64 	%rd64, %rd4, 7168;
	// begin inline asm
	ld.global.nc.f32 %f141, [%rd64];
	// end inline asm
	fma.rn.f32 	%f200, %f139, %f141, %f200;
$L__BB0_39:
	add.s32 	%r107, %r107, 2048;
	setp.lt.s32 	%p27, %r107, %r19;
	@%p27 bra 	$L__BB0_15;
$L__BB0_40:
	add.f32 	%f142, %f205, 0f00000000;
	add.f32 	%f143, %f142, %f207;
	add.f32 	%f144, %f143, %f209;
	add.f32 	%f145, %f144, %f211;
	mov.b32 	%r54, %f145;
	shfl.sync.down.b32	%r55|%p28, %r54, 16, 31, -1;
	mov.b32 	%f146, %r55;
	add.f32 	%f147, %f145, %f146;
	mov.b32 	%r56, %f147;
	shfl.sync.down.b32	%r57|%p29, %r56, 8, 31, -1;
	mov.b32 	%f148, %r57;
	add.f32 	%f149, %f147, %f148;
	mov.b32 	%r58, %f149;
	shfl.sync.down.b32	%r59|%p30, %r58, 4, 31, -1;
	mov.b32 	%f150, %r59;
	add.f32 	%f151, %f149, %f150;
	mov.b32 	%r60, %f151;
	shfl.sync.down.b32	%r61|%p31, %r60, 2, 31, -1;
	mov.b32 	%f152, %r61;
	add.f32 	%f153, %f151, %f152;
	mov.b32 	%r62, %f153;
	shfl.sync.down.b32	%r63|%p32, %r62, 1, 31, -1;
	mov.b32 	%f154, %r63;
	add.f32 	%f77, %f153, %f154;
	setp.ne.s32 	%p33, %r5, %r6;
	@%p33 bra 	$L__BB0_42;
	mov.b32 	%r64, %f200;
	shfl.sync.down.b32	%r65|%p34, %r64, 16, 31, -1;
	mov.b32 	%f155, %r65;
	add.f32 	%f156, %f200, %f155;
	mov.b32 	%r66, %f156;
	shfl.sync.down.b32	%r67|%p35, %r66, 8, 31, -1;
	mov.b32 	%f157, %r67;
	add.f32 	%f158, %f156, %f157;
	mov.b32 	%r68, %f158;
	shfl.sync.down.b32	%r69|%p36, %r68, 4, 31, -1;
	mov.b32 	%f159, %r69;
	add.f32 	%f160, %f158, %f159;
	mov.b32 	%r70, %f160;
	shfl.sync.down.b32	%r71|%p37, %r70, 2, 31, -1;
	mov.b32 	%f161, %r71;
	add.f32 	%f162, %f160, %f161;
	mov.b32 	%r72, %f162;
	shfl.sync.down.b32	%r73|%p38, %r72, 1, 31, -1;
	mov.b32 	%f163, %r73;
	add.f32 	%f200, %f162, %f163;
$L__BB0_42:
	setp.ne.s32 	%p39, %r3, 0;
	@%p39 bra 	$L__BB0_45;
	setp.ne.s32 	%p40, %r5, %r6;
	shl.b32 	%r74, %r2, 2;
	mov.u32 	%r75, _ZZ22compute_XTX_XTy_kernelPKfS0_PfS1_iE13warp_sums_XTX;
	add.s32 	%r76, %r75, %r74;
	st.shared.f32 	[%r76], %f77;
	@%p40 bra 	$L__BB0_45;
	mov.u32 	%r78, _ZZ22compute_XTX_XTy_kernelPKfS0_PfS1_iE13warp_sums_XTy;
	add.s32 	%r79, %r78, %r74;
	st.shared.f32 	[%r79], %f200;
$L__BB0_45:
	bar.sync 	0;
	setp.gt.u32 	%p41, %r1, 31;
	mov.f32 	%f221, 0f00000000;
	@%p41 bra 	$L__BB0_62;
	setp.gt.u32 	%p42, %r3, 7;
	mov.f32 	%f219, 0f00000000;
	@%p42 bra 	$L__BB0_49;
	setp.ne.s32 	%p43, %r5, %r6;
	shl.b32 	%r80, %r3, 2;
	mov.u32 	%r81, _ZZ22compute_XTX_XTy_kernelPKfS0_PfS1_iE13warp_sums_XTX;
	add.s32 	%r82, %r81, %r80;
	ld.shared.f32 	%f219, [%r82];
	@%p43 bra 	$L__BB0_49;
	mov.u32 	%r84, _ZZ22compute_XTX_XTy_kernelPKfS0_PfS1_iE13warp_sums_XTy;
	add.s32 	%r85, %r84, %r80;
	ld.shared.f32 	%f221, [%r85];
$L__BB0_49:
	setp.ne.s32 	%p44, %r5, %r6;
	mov.b32 	%r86, %f219;
	shfl.sync.down.b32	%r87|%p45, %r86, 16, 31, -1;
	mov.b32 	%f166, %r87;
	add.f32 	%f84, %f219, %f166;
	@%p44 bra 	$L__BB0_51;
	mov.b32 	%r88, %f221;
	shfl.sync.down.b32	%r89|%p46, %r88, 16, 31, -1;
	mov.b32 	%f167, %r89;
	add.f32 	%f221, %f221, %f167;
$L__BB0_51:
	setp.ne.s32 	%p47, %r5, %r6;
	mov.b32 	%r90, %f84;
	shfl.sync.down.b32	%r91|%p48, %r90, 8, 31, -1;
	mov.b32 	%f168, %r91;
	add.f32 	%f87, %f84, %f168;
	@%p47 bra 	$L__BB0_53;
	mov.b32 	%r92, %f221;
	shfl.sync.down.b32	%r93|%p49, %r92, 8, 31, -1;
	mov.b32 	%f169, %r93;
	add.f32 	%f221, %f221, %f169;
$L__BB0_53:
	setp.ne.s32 	%p50, %r5, %r6;
	mov.b32 	%r94, %f87;
	shfl.sync.down.b32	%r95|%p51, %r94, 4, 31, -1;
	mov.b32 	%f170, %r95;
	add.f32 	%f90, %f87, %f170;
	@%p50 bra 	$L__BB0_55;
	mov.b32 	%r96, %f221;
	shfl.sync.down.b32	%r97|%p52, %r96, 4, 31, -1;
	mov.b32 	%f171, %r97;
	add.f32 	%f221, %f221, %f171;
$L__BB0_55:
	setp.ne.s32 	%p53, %r5, %r6;
	mov.b32 	%r98, %f90;
	shfl.sync.down.b32	%r99|%p54, %r98, 2, 31, -1;
	mov.b32 	%f172, %r99;
	add.f32 	%f93, %f90, %f172;
	@%p53 bra 	$L__BB0_57;
	mov.b32 	%r100, %f221;
	shfl.sync.down.b32	%r101|%p55, %r100, 2, 31, -1;
	mov.b32 	%f173, %r101;
	add.f32 	%f221, %f221, %f173;
$L__BB0_57:
	setp.ne.s32 	%p56, %r5, %r6;
	mov.b32 	%r102, %f93;
	shfl.sync.down.b32	%r103|%p57, %r102, 1, 31, -1;
	mov.b32 	%f174, %r103;
	add.f32 	%f96, %f93, %f174;
	@%p56 bra 	$L__BB0_59;
	mov.b32 	%r104, %f221;
	shfl.sync.down.b32	%r105|%p58, %r104, 1, 31, -1;
	mov.b32 	%f175, %r105;
	add.f32 	%f221, %f221, %f175;
$L__BB0_59:
	setp.ne.s32 	%p59, %r3, 0;
	@%p59 bra 	$L__BB0_62;
	setp.ne.s32 	%p60, %r5, %r6;
	cvta.to.global.u64 	%rd65, %rd7;
	mul.wide.u32 	%rd66, %r4, 4;
	add.s64 	%rd67, %rd65, %rd66;
	atom.global.add.f32 	%f176, [%rd67], %f96;
	@%p60 bra 	$L__BB0_62;
	cvta.to.global.u64 	%rd68, %rd8;
	mul.wide.u32 	%rd69, %r5, 4;
	add.s64 	%rd70, %rd68, %rd69;
	atom.global.add.f32 	%f177, [%rd70], %f221;
$L__BB0_62:
	ret;

}


// ===== COMPILED SASS (sm_100) =====

	.target	sm_100

	.elftype	@"ET_EXEC"


//--------------------- .note.nv.tkinfo           --------------------------
	.section	.note.nv.tkinfo,"",@"SHT_NOTE"
	.sectionflags	@"SHF_NOTE_NV_TKINFO"
	.tkinfo
        /*0018*/ 	.word	0x00000002
        /*0030*/ 	.string	""
        /*0030*/ 	.string	"ptxas"
        /*0030*/ 	.string	"Cuda compilation tools, release 13.0, V13.0.88"
        /*0030*/ 	.string	"Build cuda_13.0.r13.0/compiler.36424714_0"
        /*0030*/ 	.string	"-arch sm_100 -m 64 "



//--------------------- .note.nv.cuinfo           --------------------------
	.section	.note.nv.cuinfo,"",@"SHT_NOTE"
	.sectionflags	@"SHF_NOTE_NV_CUINFO"
        /*0018*/ 	.short	0x0002
        /*001a*/ 	.short	0x0064
        /*001c*/ 	.short	0x0082
	.zero		2


//--------------------- .nv.info                  --------------------------
	.section	.nv.info,"",@"SHT_CUDA_INFO"
	.align	4


	//----- nvinfo : EIATTR_REGCOUNT
	.align		4
        /*0000*/ 	.byte	0x04, 0x2f
        /*0002*/ 	.short	(.L_1 - .L_0)
	.align		4
.L_0:
        /*0004*/ 	.word	index@(_Z22compute_XTX_XTy_kernelPKfS0_PfS1_i)
        /*0008*/ 	.word	0x0000001c


	//----- nvinfo : EIATTR_FRAME_SIZE
	.align		4
.L_1:
        /*000c*/ 	.byte	0x04, 0x11
        /*000e*/ 	.short	(.L_3 - .L_2)
	.align		4
.L_2:
        /*0010*/ 	.word	index@(_Z22compute_XTX_XTy_kernelPKfS0_PfS1_i)
        /*0014*/ 	.word	0x00000000


	//----- nvinfo : EIATTR_MIN_STACK_SIZE
	.align		4
.L_3:
        /*0018*/ 	.byte	0x04, 0x12
        /*001a*/ 	.short	(.L_5 - .L_4)
	.align		4
.L_4:
        /*001c*/ 	.word	index@(_Z22compute_XTX_XTy_kernelPKfS0_PfS1_i)
        /*0020*/ 	.word	0x00000000
.L_5:


//--------------------- .nv.compat                --------------------------
	.section	.nv.compat,"",@"SHT_CUDA_COMPAT_INFO"
	.align	4
        /*0000*/ 	.byte	0x02, 0x09, 0x00, 0x00, 0x02, 0x02, 0x01, 0x00, 0x02, 0x05, 0x05, 0x00, 0x03, 0x07, 0x01, 0x01
        /*0010*/ 	.byte	0x02, 0x03, 0x00, 0x00, 0x02, 0x06, 0x01, 0x00, 0x04, 0x0b, 0x08, 0x00, 0x09, 0x00, 0x00, 0x00
        /*0020*/ 	.byte	0x00, 0x00, 0x00, 0x00


//--------------------- .nv.info._Z22compute_XTX_XTy_kernelPKfS0_PfS1_i --------------------------
	.section	.nv.info._Z22compute_XTX_XTy_kernelPKfS0_PfS1_i,"",@"SHT_CUDA_INFO"
	.sectionflags	@""
	.align	4


	//----- nvinfo : EIATTR_CUDA_API_VERSION
	.align		4
        /*0000*/ 	.byte	0x04, 0x37
        /*0002*/ 	.short	(.L_7 - .L_6)
.L_6:
        /*0004*/ 	.word	0x00000082


	//----- nvinfo : EIATTR_KPARAM_INFO
	.align		4
.L_7:
        /*0008*/ 	.byte	0x04, 0x17
        /*000a*/ 	.short	(.L_9 - .L_8)
.L_8:
        /*000c*/ 	.word	0x00000000
        /*0010*/ 	.short	0x0004
        /*0012*/ 	.short	0x0020
        /*0014*/ 	.byte	0x00, 0xf0, 0x11, 0x00


	//----- nvinfo : EIATTR_KPARAM_INFO
	.align		4
.L_9:
        /*0018*/ 	.byte	0x04, 0x17
        /*001a*/ 	.short	(.L_11 - .L_10)
.L_10:
        /*001c*/ 	.word	0x00000000
        /*0020*/ 	.short	0x0003
        /*0022*/ 	.short	0x0018
        /*0024*/ 	.byte	0x00, 0xf5, 0x21, 0x00


	//----- nvinfo : EIATTR_KPARAM_INFO
	.align		4
.L_11:
        /*0028*/ 	.byte	0x04, 0x17
        /*002a*/ 	.short	(.L_13 - .L_12)
.L_12:
        /*002c*/ 	.word	0x00000000
        /*0030*/ 	.short	0x0002
        /*0032*/ 	.short	0x0010
        /*0034*/ 	.byte	0x00, 0xf5, 0x21, 0x00


	//----- nvinfo : EIATTR_KPARAM_INFO
	.align		4
.L_13:
        /*0038*/ 	.byte	0x04, 0x17
        /*003a*/ 	.short	(.L_15 - .L_14)
.L_14:
        /*003c*/ 	.word	0x00000000
        /*0040*/ 	.short	0x0001
        /*0042*/ 	.short	0x0008
        /*0044*/ 	.byte	0x00, 0xf5, 0x21, 0x00


	//----- nvinfo : EIATTR_KPARAM_INFO
	.align		4
.L_15:
        /*0048*/ 	.byte	0x04, 0x17
        /*004a*/ 	.short	(.L_17 - .L_16)
.L_16:
        /*004c*/ 	.word	0x00000000
        /*0050*/ 	.short	0x0000
        /*0052*/ 	.short	0x0000
        /*0054*/ 	.byte	0x00, 0xf5, 0x21, 0x00


	//----- nvinfo : EIATTR_SPARSE_MMA_MASK
	.align		4
.L_17:
        /*0058*/ 	.byte	0x03, 0x50
        /*005a*/ 	.short	0x0000


	//----- nvinfo : EIATTR_MAXREG_COUNT
	.align		4
        /*005c*/ 	.byte	0x03, 0x1b
        /*005e*/ 	.short	0x00ff


	//----- nvinfo : EIATTR_NUM_BARRIERS
	.align		4
        /*0060*/ 	.byte	0x02, 0x4c
        /*0062*/ 	.byte	0x01
	.zero		1


	//----- nvinfo : EIATTR_MERCURY_ISA_VERSION
	.align		4
        /*0064*/ 	.byte	0x03, 0x5f
        /*0066*/ 	.short	0x0101


	//----- nvinfo : EIATTR_COOP_GROUP_MASK_REGIDS
	.align		4
        /*0068*/ 	.byte	0x04, 0x29
        /*006a*/ 	.short	(.L_19 - .L_18)


	//   ....[0]....
.L_18:
        /*006c*/ 	.word	0xffffffff


	//   ....[1]....
        /*0070*/ 	.word	0xffffffff


	//   ....[2]....
        /*0074*/ 	.word	0xffffffff


	//   ....[3]....
        /*0078*/ 	.word	0xffffffff


	//   ....[4]....
        /*007c*/ 	.word	0xffffffff


	//   ....[5]....
        /*0080*/ 	.word	0xffffffff


	//   ....[6]....
        /*0084*/ 	.word	0xffffffff


	//   ....[7]....
        /*0088*/ 	.word	0xffffffff


	//   ....[8]....
        /*008c*/ 	.word	0xffffffff


	//   ....[9]....
        /*0090*/ 	.word	0xffffffff


	//   ....[10]....
        /*0094*/ 	.word	0xffffffff


	//   ....[11]....
        /*0098*/ 	.word	0xffffffff


	//   ....[12]....
        /*009c*/ 	.word	0xffffffff


	//   ....[13]....
        /*00a0*/ 	.word	0xffffffff


	//   ....[14]....
        /*00a4*/ 	.word	0xffffffff


	//   ....[15]....
        /*00a8*/ 	.word	0xffffffff


	//   ....[16]....
        /*00ac*/ 	.word	0xffffffff


	//   ....[17]....
        /*00b0*/ 	.word	0xffffffff


	//   ....[18]....
        /*00b4*/ 	.word	0xffffffff


	//   ....[19]....
        /*00b8*/ 	.word	0xffffffff


	//----- nvinfo : EIATTR_COOP_GROUP_INSTR_OFFSETS
	.align		4
.L_19:
        /*00bc*/ 	.byte	0x04, 0x28
        /*00be*/ 	.short	(.L_21 - .L_20)


	//   ....[0]....
.L_20:
        /*00c0*/ 	.word	0x00000de0


	//   ....[1]....
        /*00c4*/ 	.word	0x00000e00


	//   ....[2]....
        /*00c8*/ 	.word	0x00000e20


	//   ....[3]....
        /*00cc*/ 	.word	0x00000e40


	//   ....[4]....
        /*00d0*/ 	.word	0x00000e60


	//   ....[5]....
        /*00d4*/ 	.word	0x00000e90


	//   ....[6]....
        /*00d8*/ 	.word	0x00000eb0


	//   ....[7]....
        /*00dc*/ 	.word	0x00000ed0


	//   ....[8]....
        /*00e0*/ 	.word	0x00000ef0


	//   ....[9]....
        /*00e4*/ 	.word	0x00000f10


	//   ....[10]....
        /*00e8*/ 	.word	0x000010f0


	//   ....[11]....
        /*00ec*/ 	.word	0x00001120


	//   ....[12]....
        /*00f0*/ 	.word	0x00001140


	//   ....[13]....
        /*00f4*/ 	.word	0x00001170


	//   ....[14]....
        /*00f8*/ 	.word	0x00001190


	//   ....[15]....
        /*00fc*/ 	.word	0x000011c0


	//   ....[16]....
        /*0100*/ 	.word	0x000011e0


	//   ....[17]....
        /*0104*/ 	.word	0x00001210


	//   ....[18]....
        /*0108*/ 	.word	0x00001230


	//   ....[19]....
        /*010c*/ 	.word	0x00001250


	//----- nvinfo : EIATTR_VRC_CTA_INIT_COUNT
	.align		4
.L_21:
        /*0110*/ 	.byte	0x02, 0x4a
	.zero		1
	.zero		1


	//----- nvinfo : EIATTR_EXIT_INSTR_OFFSETS
	.align		4
        /*0114*/ 	.byte	0x04, 0x1c
        /*0116*/ 	.short	(.L_23 - .L_22)


	//   ....[0]....
.L_22:
        /*0118*/ 	.word	0x00001000


	//   ....[1]....
        /*011c*/ 	.word	0x00001270


	//   ....[2]....
        /*0120*/ 	.word	0x000012c0


	//   ....[3]....
        /*0124*/ 	.word	0x00001300


	//----- nvinfo : EIATTR_CRS_STACK_SIZE
	.align		4
.L_23:
        /*0128*/ 	.byte	0x04, 0x1e
        /*012a*/ 	.short	(.L_25 - .L_24)
.L_24:
        /*012c*/ 	.word	0x00000000


	//----- nvinfo : EIATTR_CBANK_PARAM_SIZE
	.align		4
.L_25:
        /*0130*/ 	.byte	0x03, 0x19
        /*0132*/ 	.short	0x0024


	//----- nvinfo : EIATTR_PARAM_CBANK
	.align		4
        /*0134*/ 	.byte	0x04, 0x0a
        /*0136*/ 	.short	(.L_27 - .L_26)
	.align		4
.L_26:
        /*0138*/ 	.word	index@(.nv.constant0._Z22compute_XTX_XTy_kernelPKfS0_PfS1_i)
        /*013c*/ 	.short	0x0380
        /*013e*/ 	.short	0x0024


	//----- nvinfo : EIATTR_SW_WAR
	.align		4
.L_27:
        /*0140*/ 	.byte	0x04, 0x36
        /*0142*/ 	.short	(.L_29 - .L_28)
.L_28:
        /*0144*/ 	.word	0x00000008
.L_29:


//--------------------- .nv.callgraph             --------------------------
	.section	.nv.callgraph,"",@"SHT_CUDA_CALLGRAPH"
	.align	4
	.sectionentsize	8
	.align		4
        /*0000*/ 	.word	0x00000000
	.align		4
        /*0004*/ 	.word	0xffffffff
	.align		4
        /*0008*/ 	.word	0x00000000
	.align		4
        /*000c*/ 	.word	0xfffffffe
	.align		4
        /*0010*/ 	.word	0x00000000
	.align		4
        /*0014*/ 	.word	0xfffffffd
	.align		4
        /*0018*/ 	.word	0x00000000
	.align		4
        /*001c*/ 	.word	0xfffffffc


//--------------------- .text._Z22compute_XTX_XTy_kernelPKfS0_PfS1_i --------------------------
	.section	.text._Z22compute_XTX_XTy_kernelPKfS0_PfS1_i,"ax",@progbits
	.align	128
        .global         _Z22compute_XTX_XTy_kernelPKfS0_PfS1_i
        .type           _Z22compute_XTX_XTy_kernelPKfS0_PfS1_i,@function
        .size           _Z22compute_XTX_XTy_kernelPKfS0_PfS1_i,(.L_x_38 - _Z22compute_XTX_XTy_kernelPKfS0_PfS1_i)
        .other          _Z22compute_XTX_XTy_kernelPKfS0_PfS1_i,@"STO_CUDA_ENTRY STV_DEFAULT"
_Z22compute_XTX_XTy_kernelPKfS0_PfS1_i:
.text._Z22compute_XTX_XTy_kernelPKfS0_PfS1_i:
[----:B------:R-:W-:Y:S01]  /*0000*/  LDC R1, c[0x0][0x37c] ;  /* 0x0000df00ff017b82 */ /* 0x000fe20000000800 */
[----:B------:R-:W0:Y:S01]  /*0010*/  S2R R2, SR_TID.X ;  /* 0x0000000000027919 */ /* 0x000e220000002100 */
[----:B------:R-:W0:Y:S01]  /*0020*/  LDCU UR6, c[0x0][0x3a0] ;  /* 0x00007400ff0677ac */ /* 0x000e220008000800 */
[----:B------:R-:W-:Y:S01]  /*0030*/  BSSY.RECONVERGENT B1, `(.L_x_0) ;  /* 0x00000d3000017945 */ /* 0x000fe20003800200 */
[----:B------:R-:W-:Y:S01]  /*0040*/  HFMA2 R3, -RZ, RZ, 0, 0 ;  /* 0x00000000ff037431 */ /* 0x000fe200000001ff */
[----:B------:R-:W1:Y:S01]  /*0050*/  S2R R0, SR_CTAID.X ;  /* 0x0000000000007919 */ /* 0x000e620000002500 */
[----:B------:R-:W2:Y:S01]  /*0060*/  LDCU.64 UR4, c[0x0][0x358] ;  /* 0x00006b00ff0477ac */ /* 0x000ea20008000a00 */
[----:B------:R-:W-:Y:S01]  /*0070*/  HFMA2 R8, -RZ, RZ, 0, 0 ;  /* 0x00000000ff087431 */ /* 0x000fe200000001ff */
[----:B------:R-:W-:Y:S02]  /*0080*/  CS2R R4, SRZ ;  /* 0x0000000000047805 */ /* 0x000fe4000001ff00 */
[----:B------:R-:W-:-:S02]  /*0090*/  MOV R6, RZ ;  /* 0x000000ff00067202 */ /* 0x000fc40000000f00 */
[----:B0-----:R-:W-:Y:S02]  /*00a0*/  ISETP.GE.AND P0, PT, R2, UR6, PT ;  /* 0x0000000602007c0c */ /* 0x001fe4000bf06270 */
[----:B------:R-:W-:Y:S01]  /*00b0*/  SHF.R.U32.HI R9, RZ, 0x5, R2 ;  /* 0x00000005ff097819 */ /* 0x000fe20000011602 */
[----:B-1----:R-:W-:Y:S01]  /*00c0*/  IMAD.HI.U32 R7, R0, 0x66666667, RZ ;  /* 0x6666666700077827 */ /* 0x002fe200078e00ff */
[----:B------:R-:W-:-:S04]  /*00d0*/  LOP3.LUT R20, R2, 0x1f, RZ, 0xc0, !PT ;  /* 0x0000001f02147812 */ /* 0x000fc800078ec0ff */
[----:B------:R-:W-:-:S05]  /*00e0*/  SHF.R.U32.HI R7, RZ, 0x2, R7 ;  /* 0x00000002ff077819 */ /* 0x000fca0000011607 */
[----:B------:R-:W-:Y:S01]  /*00f0*/  IMAD R22, R7, -0xa, R0 ;  /* 0xfffffff607167824 */ /* 0x000fe200078e0200 */
[----:B--2---:R-:W-:Y:S06]  /*0100*/  @P0 BRA `(.L_x_1) ;  /* 0x0000000c00140947 */ /* 0x004fec0003800000 */
[-C--:B------:R-:W-:Y:S01]  /*0110*/  LOP3.LUT R16, RZ, R2.reuse, RZ, 0x33, !PT ;  /* 0x00000002ff107212 */ /* 0x080fe200078e33ff */
[----:B------:R-:W-:Y:S01]  /*0120*/  BSSY.RECONVERGENT B0, `(.L_x_2) ;  /* 0x0000035000007945 */ /* 0x000fe20003800200 */
[----:B------:R-:W-:Y:S02]  /*0130*/  MOV R3, RZ ;  /* 0x000000ff00037202 */ /* 0x000fe40000000f00 */
[----:B------:R-:W-:Y:S02]  /*0140*/  IADD3 R16, PT, PT, R16, UR6, RZ ;  /* 0x0000000610107c10 */ /* 0x000fe4000fffe0ff */
[----:B------:R-:W-:Y:S02]  /*0150*/  MOV R21, R2 ;  /* 0x0000000200157202 */ /* 0x000fe40000000f00 */
[----:B------:R-:W-:-:S13]  /*0160*/  LOP3.LUT P0, RZ, R16, 0x400, RZ, 0xc0, !PT ;  /* 0x0000040010ff7812 */ /* 0x000fda000780c0ff */
[----:B------:R-:W-:Y:S05]  /*0170*/  @P0 BRA `(.L_x_3) ;  /* 0x0000000000bc0947 */ /* 0x000fea0003800000 */
[----:B------:R-:W0:Y:S01]  /*0180*/  LDC.64 R14, c[0x0][0x380] ;  /* 0x0000e000ff0e7b82 */ /* 0x000e220000000a00 */
[----:B------:R-:W-:Y:S01]  /*0190*/  ISETP.NE.AND P0, PT, R7, R22, PT ;  /* 0x000000160700720c */ /* 0x000fe20003f05270 */
[C---:B------:R-:W-:Y:S02]  /*01a0*/  IMAD R11, R2.reuse, 0xa, R7 ;  /* 0x0000000a020b7824 */ /* 0x040fe400078e0207 */
[----:B------:R-:W-:-:S04]  /*01b0*/  IMAD R3, R2, 0xa, R22 ;  /* 0x0000000a02037824 */ /* 0x000fc800078e0216 */
[----:B------:R-:W1:Y:S01]  /*01c0*/  LDC.64 R12, c[0x0][0x388] ;  /* 0x0000e200ff0c7b82 */ /* 0x000e620000000a00 */
[----:B0-----:R-:W-:-:S04]  /*01d0*/  IMAD.WIDE.U32 R10, R11, 0x4, R14 ;  /* 0x000000040b0a7825 */ /* 0x001fc800078e000e */
[C---:B-1----:R-:W-:Y:S01]  /*01e0*/  IMAD.WIDE.U32 R12, R2.reuse, 0x4, R12 ;  /* 0x00000004020c7825 */ /* 0x042fe200078e000c */
[----:B------:R-:W2:Y:S03]  /*01f0*/  LDG.E.CONSTANT R6, desc[UR4][R10.64] ;  /* 0x000000040a067981 */ /* 0x000ea6000c1e9900 */
[----:B------:R-:W-:Y:S01]  /*0200*/  IMAD.WIDE.U32 R14, R3, 0x4, R14 ;  /* 0x00000004030e7825 */ /* 0x000fe200078e000e */
[----:B------:R-:W2:Y:S04]  /*0210*/  @!P0 LDG.E.CONSTANT R5, desc[UR4][R12.64] ;  /* 0x000000040c058981 */ /* 0x000ea8000c1e9900 */
[----:B------:R0:W5:Y:S01]  /*0220*/  LDG.E.CONSTANT R19, desc[UR4][R14.64] ;  /* 0x000000040e137981 */ /* 0x000162000c1e9900 */
[C---:B------:R-:W-:Y:S01]  /*0230*/  IADD3 R3, PT, PT, R2.reuse, 0x100, RZ ;  /* 0x0000010002037810 */ /* 0x040fe20007ffe0ff */
[----:B------:R-:W-:Y:S01]  /*0240*/  BSSY.RECONVERGENT B2, `(.L_x_4) ;  /* 0x0000010000027945 */ /* 0x000fe20003800200 */
[----:B------:R-:W-:-:S02]  /*0250*/  IADD3 R4, PT, PT, R2, 0x200, RZ ;  /* 0x0000020002047810 */ /* 0x000fc40007ffe0ff */
[----:B------:R-:W-:Y:S01]  /*0260*/  ISETP.GE.U32.AND P1, PT, R3, UR6, PT ;  /* 0x0000000603007c0c */ /* 0x000fe2000bf26070 */
[----:B------:R-:W-:Y:S01]  /*0270*/  HFMA2 R3, -RZ, RZ, 0, 0 ;  /* 0x00000000ff037431 */ /* 0x000fe200000001ff */
[----:B------:R-:W-:Y:S02]  /*0280*/  IADD3 R17, PT, PT, R2, 0x300, RZ ;  /* 0x0000030002117810 */ /* 0x000fe40007ffe0ff */
[----:B------:R-:W-:Y:S02]  /*0290*/  MOV R8, RZ ;  /* 0x000000ff00087202 */ /* 0x000fe40000000f00 */
[----:B------:R-:W-:Y:S02]  /*02a0*/  ISETP.GE.U32.AND P2, PT, R4, UR6, PT ;  /* 0x0000000604007c0c */ /* 0x000fe4000bf46070 */
[----:B------:R-:W-:Y:S01]  /*02b0*/  ISETP.GE.U32.AND P3, PT, R17, UR6, PT ;  /* 0x0000000611007c0c */ /* 0x000fe2000bf66070 */
[----:B--2---:R-:W-:Y:S01]  /*02c0*/  @!P0 FFMA R8, R6, R5, RZ ;  /* 0x0000000506088223 */ /* 0x004fe200000000ff */
[----:B------:R-:W-:-:S03]  /*02d0*/  CS2R R4, SRZ ;  /* 0x0000000000047805 */ /* 0x000fc6000001ff00 */
[----:B0-----:R-:W-:Y:S08]  /*02e0*/  @P1 BRA `(.L_x_5) ;  /* 0x0000000000141947 */ /* 0x001ff00003800000 */
[----:B------:R-:W2:Y:S04]  /*02f0*/  LDG.E.CONSTANT R17, desc[UR4][R10.64+0x2800] ;  /* 0x002800040a117981 */ /* 0x000ea8000c1e9900 */
[----:B------:R-:W2:Y:S04]  /*0300*/  LDG.E.CONSTANT R18, desc[UR4][R14.64+0x2800] ;  /* 0x002800040e127981 */ /* 0x000ea8000c1e9900 */
[----:B------:R-:W3:Y:S01]  /*0310*/  @!P0 LDG.E.CONSTANT R21, desc[UR4][R12.64+0x400] ;  /* 0x000400040c158981 */ /* 0x000ee2000c1e9900 */
[C---:B--2---:R-:W-:Y:S01]  /*0320*/  FFMA R5, R17.reuse, R18, RZ ;  /* 0x0000001211057223 */ /* 0x044fe200000000ff */
[----:B---3--:R-:W-:-:S07]  /*0330*/  @!P0 FFMA R8, R17, R21, R8 ;  /* 0x0000001511088223 */ /* 0x008fce0000000008 */
.L_x_5:
[----:B------:R-:W-:Y:S05]  /*0340*/  BSYNC.RECONVERGENT B2 ;  /* 0x0000000000027941 */ /* 0x000fea0003800200 */
.L_x_4:
[----:B------:R-:W-:Y:S04]  /*0350*/  BSSY.RECONVERGENT B2, `(.L_x_6) ;  /* 0x0000007000027945 */ /* 0x000fe80003800200 */
[----:B------:R-:W-:Y:S05]  /*0360*/  @P2 BRA `(.L_x_7) ;  /* 0x0000000000142947 */ /* 0x000fea0003800000 */
[----:B------:R-:W2:Y:S04]  /*0370*/  LDG.E.CONSTANT R17, desc[UR4][R10.64+0x5000] ;  /* 0x005000040a117981 */ /* 0x000ea8000c1e9900 */
[----:B------:R-:W2:Y:S04]  /*0380*/  LDG.E.CONSTANT R4, desc[UR4][R14.64+0x5000] ;  /* 0x005000040e047981 */ /* 0x000ea8000c1e9900 */
[----:B------:R-:W3:Y:S01]  /*0390*/  @!P0 LDG.E.CONSTANT R21, desc[UR4][R12.64+0x800] ;  /* 0x000800040c158981 */ /* 0x000ee2000c1e9900 */
[C---:B--2---:R-:W-:Y:S01]  /*03a0*/  FFMA R4, R17.reuse, R4, RZ ;  /* 0x0000000411047223 */ /* 0x044fe200000000ff */
[----:B---3--:R-:W-:-:S07]  /*03b0*/  @!P0 FFMA R8, R17, R21, R8 ;  /* 0x0000001511088223 */ /* 0x008fce0000000008 */
.L_x_7:
[----:B------:R-:W-:Y:S05]  /*03c0*/  BSYNC.RECONVERGENT B2 ;  /* 0x0000000000027941 */ /* 0x000fea0003800200 */
.L_x_6:
[----:B------:R-:W-:Y:S04]  /*03d0*/  BSSY.RECONVERGENT B2, `(.L_x_8) ;  /* 0x0000007000027945 */ /* 0x000fe80003800200 */
[----:B------:R-:W-:Y:S05]  /*03e0*/  @P3 BRA `(.L_x_9) ;  /* 0x0000000000143947 */ /* 0x000fea0003800000 */
[----:B------:R-:W2:Y:S04]  /*03f0*/  LDG.E.CONSTANT R11, desc[UR4][R10.64+0x7800] ;  /* 0x007800040a0b7981 */ /* 0x000ea8000c1e9900 */
[----:B------:R-:W2:Y:S04]  /*0400*/  LDG.E.CONSTANT R14, desc[UR4][R14.64+0x7800] ;  /* 0x007800040e0e7981 */ /* 0x000ea8000c1e9900 */
[----:B------:R-:W3:Y:S01]  /*0410*/  @!P0 LDG.E.CONSTANT R13, desc[UR4][R12.64+0xc00] ;  /* 0x000c00040c0d8981 */ /* 0x000ee2000c1e9900 */
[C---:B--2---:R-:W-:Y:S01]  /*0420*/  FFMA R3, R11.reuse, R14, RZ ;  /* 0x0000000e0b037223 */ /* 0x044fe200000000ff */
[----:B---3--:R-:W-:-:S07]  /*0430*/  @!P0 FFMA R8, R11, R13, R8 ;  /* 0x0000000d0b088223 */ /* 0x008fce0000000008 */
.L_x_9:
[----:B------:R-:W-:Y:S05]  /*0440*/  BSYNC.RECONVERGENT B2 ;  /* 0x0000000000027941 */ /* 0x000fea0003800200 */
.L_x_8:
[----:B------:R-:W-:Y:S01]  /*0450*/  LOP3.LUT R21, R2, 0x400, RZ, 0xfc, !PT ;  /* 0x0000040002157812 */ /* 0x000fe200078efcff */
[----:B-----5:R-:W-:-:S07]  /*0460*/  FFMA R6, R6, R19, RZ ;  /* 0x0000001306067223 */ /* 0x020fce00000000ff */
.L_x_3:
[----:B------:R-:W-:Y:S05]  /*0470*/  BSYNC.RECONVERGENT B0 ;  /* 0x0000000000007941 */ /* 0x000fea0003800200 */
.L_x_2:
[----:B------:R-:W0:Y:S01]  /*0480*/  LDC R24, c[0x0][0x3a0] ;  /* 0x0000e800ff187b82 */ /* 0x000e220000000800 */
[----:B------:R-:W-:-:S07]  /*0490*/  ISETP.GE.U32.AND P0, PT, R16, 0x400, PT ;  /* 0x000004001000780c */ /* 0x000fce0003f06070 */
[----:B------:R-:W1:Y:S08]  /*04a0*/  LDC.64 R12, c[0x0][0x380] ;  /* 0x0000e000ff0c7b82 */ /* 0x000e700000000a00 */
[----:B------:R-:W2:Y:S01]  /*04b0*/  LDC.64 R10, c[0x0][0x388] ;  /* 0x0000e200ff0a7b82 */ /* 0x000ea20000000a00 */
[----:B------:R-:W-:Y:S05]  /*04c0*/  @!P0 BRA `(.L_x_1) ;  /* 0x0000000800248947 */ /* 0x000fea0003800000 */
.L_x_26:
[CC--:B0-----:R-:W-:Y:S01]  /*04d0*/  ISETP.GE.AND P3, PT, R21.reuse, R24.reuse, PT ;  /* 0x000000181500720c */ /* 0x0c1fe20003f66270 */
[----:B------:R-:W-:Y:S01]  /*04e0*/  BSSY.RECONVERGENT B0, `(.L_x_10) ;  /* 0x0000013000007945 */ /* 0x000fe20003800200 */
[C---:B------:R-:W-:Y:S02]  /*04f0*/  IADD3 R15, PT, PT, R21.reuse, 0x100, RZ ;  /* 0x00000100150f7810 */ /* 0x040fe40007ffe0ff */
[C---:B------:R-:W-:Y:S02]  /*0500*/  IADD3 R17, PT, PT, R21.reuse, 0x200, RZ ;  /* 0x0000020015117810 */ /* 0x040fe40007ffe0ff */
[----:B------:R-:W-:Y:S02]  /*0510*/  IADD3 R19, PT, PT, R21, 0x300, RZ ;  /* 0x0000030015137810 */ /* 0x000fe40007ffe0ff */
[-C--:B------:R-:W-:Y:S01]  /*0520*/  ISETP.GE.AND P1, PT, R15, R24.reuse, PT ;  /* 0x000000180f00720c */ /* 0x080fe20003f26270 */
[----:B--2---:R-:W-:Y:S01]  /*0530*/  IMAD.WIDE.U32 R14, R21, 0x4, R10 ;  /* 0x00000004150e7825 */ /* 0x004fe200078e000a */
[----:B------:R-:W-:-:S02]  /*0540*/  ISETP.GE.AND P2, PT, R17, R24, PT ;  /* 0x000000181100720c */ /* 0x000fc40003f46270 */
[----:B------:R-:W-:Y:S01]  /*0550*/  ISETP.GE.AND P0, PT, R19, R24, PT ;  /* 0x000000181300720c */ /* 0x000fe20003f06270 */
[----:B------:R-:W-:-:S12]  /*0560*/  @P3 BRA `(.L_x_11) ;  /* 0x0000000000283947 */ /* 0x000fd80003800000 */
[----:B------:R-:W-:Y:S01]  /*0570*/  ISETP.NE.AND P3, PT, R7, R22, PT ;  /* 0x000000160700720c */ /* 0x000fe20003f65270 */
[C---:B------:R-:W-:Y:S02]  /*0580*/  IMAD R19, R21.reuse, 0xa, R7 ;  /* 0x0000000a15137824 */ /* 0x040fe400078e0207 */
[----:B------:R-:W-:Y:S02]  /*0590*/  IMAD R17, R21, 0xa, R22 ;  /* 0x0000000a15117824 */ /* 0x000fe400078e0216 */
[----:B-1----:R-:W-:-:S04]  /*05a0*/  IMAD.WIDE.U32 R18, R19, 0x4, R12 ;  /* 0x0000000413127825 */ /* 0x002fc800078e000c */
[----:B------:R-:W-:Y:S02]  /*05b0*/  IMAD.WIDE.U32 R16, R17, 0x4, R12 ;  /* 0x0000000411107825 */ /* 0x000fe400078e000c */
[----:B------:R-:W2:Y:S04]  /*05c0*/  LDG.E.CONSTANT R19, desc[UR4][R18.64] ;  /* 0x0000000412137981 */ /* 0x000ea8000c1e9900 */
[----:B------:R-:W2:Y:S04]  /*05d0*/  LDG.E.CONSTANT R17, desc[UR4][R16.64] ;  /* 0x0000000410117981 */ /* 0x000ea8000c1e9900 */
[----:B------:R-:W3:Y:S01]  /*05e0*/  @!P3 LDG.E.CONSTANT R23, desc[UR4][R14.64] ;  /* 0x000000040e17b981 */ /* 0x000ee2000c1e9900 */
[C---:B--2---:R-:W-:Y:S01]  /*05f0*/  FFMA R6, R19.reuse, R17, R6 ;  /* 0x0000001113067223 */ /* 0x044fe20000000006 */
[----:B---3--:R-:W-:-:S07]  /*0600*/  @!P3 FFMA R8, R19, R23, R8 ;  /* 0x000000171308b223 */ /* 0x008fce0000000008 */
.L_x_11:
[----:B------:R-:W-:Y:S05]  /*0610*/  BSYNC.RECONVERGENT B0 ;  /* 0x0000000000007941 */ /* 0x000fea0003800200 */
.L_x_10:
[C---:B------:R-:W-:Y:S01]  /*0620*/  IADD3 R17, PT, PT, R21.reuse, 0x400, RZ ;  /* 0x0000040015117810 */ /* 0x040fe20007ffe0ff */
[----:B------:R-:W-:Y:S01]  /*0630*/  BSSY.RECONVERGENT B0, `(.L_x_12) ;  /* 0x0000015000007945 */ /* 0x000fe20003800200 */
[C---:B------:R-:W-:Y:S02]  /*0640*/  IADD3 R19, PT, PT, R21.reuse, 0x500, RZ ;  /* 0x0000050015137810 */ /* 0x040fe40007ffe0ff */
[C---:B------:R-:W-:Y:S02]  /*0650*/  IADD3 R23, PT, PT, R21.reuse, 0x600, RZ ;  /* 0x0000060015177810 */ /* 0x040fe40007ffe0ff */
[----:B------:R-:W-:Y:S02]  /*0660*/  IADD3 R25, PT, PT, R21, 0x700, RZ ;  /* 0x0000070015197810 */ /* 0x000fe40007ffe0ff */
[-C--:B------:R-:W-:Y:S02]  /*0670*/  ISETP.GE.AND P3, PT, R17, R24.reuse, PT ;  /* 0x000000181100720c */ /* 0x080fe40003f66270 */
[----:B------:R-:W-:-:S02]  /*0680*/  ISETP.GE.AND P4, PT, R19, R24, PT ;  /* 0x000000181300720c */ /* 0x000fc40003f86270 */
[-C--:B------:R-:W-:Y:S02]  /*0690*/  ISETP.GE.AND P5, PT, R23, R24.reuse, PT ;  /* 0x000000181700720c */ /* 0x080fe40003fa6270 */
[----:B------:R-:W-:Y:S01]  /*06a0*/  ISETP.GE.AND P6, PT, R25, R24, PT ;  /* 0x000000181900720c */ /* 0x000fe20003fc6270 */
[----:B------:R-:W-:-:S12]  /*06b0*/  @P1 BRA `(.L_x_13) ;  /* 0x0000000000301947 */ /* 0x000fd80003800000 */
[----:B------:R-:W-:Y:S02]  /*06c0*/  MOV R16, 0xa ;  /* 0x0000000a00107802 */ /* 0x000fe40000000f00 */
[----:B------:R-:W-:-:S03]  /*06d0*/  ISETP.NE.AND P1, PT, R7, R22, PT ;  /* 0x000000160700720c */ /* 0x000fc60003f25270 */
[----:B------:R-:W-:-:S05]  /*06e0*/  IMAD R16, R21, R16, 0xa00 ;  /* 0x00000a0015107424 */ /* 0x000fca00078e0210 */
[-C--:B------:R-:W-:Y:S02]  /*06f0*/  IADD3 R19, PT, PT, R7, R16.reuse, RZ ;  /* 0x0000001007137210 */ /* 0x080fe40007ffe0ff */
[----:B------:R-:W-:-:S03]  /*0700*/  IADD3 R17, PT, PT, R22, R16, RZ ;  /* 0x0000001016117210 */ /* 0x000fc60007ffe0ff */
[--C-:B-1----:R-:W-:Y:S01]  /*0710*/  IMAD.WIDE.U32 R18, R19, 0x4, R12.reuse ;  /* 0x0000000413127825 */ /* 0x102fe200078e000c */
[----:B------:R-:W2:Y:S03]  /*0720*/  @!P1 LDG.E.CONSTANT R23, desc[UR4][R14.64+0x400] ;  /* 0x000400040e179981 */ /* 0x000ea6000c1e9900 */
[----:B------:R-:W-:Y:S02]  /*0730*/  IMAD.WIDE.U32 R16, R17, 0x4, R12 ;  /* 0x0000000411107825 */ /* 0x000fe400078e000c */
[----:B------:R-:W2:Y:S04]  /*0740*/  LDG.E.CONSTANT R18, desc[UR4][R18.64] ;  /* 0x0000000412127981 */ /* 0x000ea8000c1e9900 */
[----:B------:R-:W3:Y:S01]  /*0750*/  LDG.E.CONSTANT R16, desc[UR4][R16.64] ;  /* 0x0000000410107981 */ /* 0x000ee2000c1e9900 */
[C---:B--2---:R-:W-:Y:S01]  /*0760*/  @!P1 FFMA R8, R18.reuse, R23, R8 ;  /* 0x0000001712089223 */ /* 0x044fe20000000008 */
[----:B---3--:R-:W-:-:S07]  /*0770*/  FFMA R5, R18, R16, R5 ;  /* 0x0000001012057223 */ /* 0x008fce0000000005 */
.L_x_13:
[----:B------:R-:W-:Y:S05]  /*0780*/  BSYNC.RECONVERGENT B0 ;  /* 0x0000000000007941 */ /* 0x000fea0003800200 */
.L_x_12:
[----:B------:R-:W-:Y:S04]  /*0790*/  BSSY.RECONVERGENT B0, `(.L_x_14) ;  /* 0x000000e000007945 */ /* 0x000fe80003800200 */
[----:B------:R-:W-:Y:S05]  /*07a0*/  @P2 BRA `(.L_x_15) ;  /* 0x0000000000302947 */ /* 0x000fea0003800000 */
[----:B------:R-:W-:Y:S01]  /*07b0*/  HFMA2 R16, -RZ, RZ, 0, 5.9604644775390625e-07 ;  /* 0x0000000aff107431 */ /* 0x000fe200000001ff */
[----:B------:R-:W-:-:S04]  /*07c0*/  ISETP.NE.AND P1, PT, R7, R22, PT ;  /* 0x000000160700720c */ /* 0x000fc80003f25270 */
[----:B------:R-:W-:-:S04]  /*07d0*/  IMAD R16, R21, R16, 0x1400 ;  /* 0x0000140015107424 */ /* 0x000fc800078e0210 */
[----:B------:R-:W-:Y:S01]  /*07e0*/  IMAD.IADD R19, R7, 0x1, R16 ;  /* 0x0000000107137824 */ /* 0x000fe200078e0210 */
[----:B------:R-:W-:-:S04]  /*07f0*/  IADD3 R17, PT, PT, R22, R16, RZ ;  /* 0x0000001016117210 */ /* 0x000fc80007ffe0ff */
[----:B------:R-:W2:Y:S01]  /*0800*/  @!P1 LDG.E.CONSTANT R23, desc[UR4][R14.64+0x800] ;  /* 0x000800040e179981 */ /* 0x000ea2000c1e9900 */
[----:B-1----:R-:W-:-:S04]  /*0810*/  IMAD.WIDE.U32 R18, R19, 0x4, R12 ;  /* 0x0000000413127825 */ /* 0x002fc800078e000c */
[----:B------:R-:W-:Y:S02]  /*0820*/  IMAD.WIDE.U32 R16, R17, 0x4, R12 ;  /* 0x0000000411107825 */ /* 0x000fe400078e000c */
[----:B------:R-:W2:Y:S04]  /*0830*/  LDG.E.CONSTANT R19, desc[UR4][R18.64] ;  /* 0x0000000412137981 */ /* 0x000ea8000c1e9900 */
[----:B------:R-:W3:Y:S01]  /*0840*/  LDG.E.CONSTANT R17, desc[UR4][R16.64] ;  /* 0x0000000410117981 */ /* 0x000ee2000c1e9900 */
[C---:B--2---:R-:W-:Y:S01]  /*0850*/  @!P1 FFMA R8, R19.reuse, R23, R8 ;  /* 0x0000001713089223 */ /* 0x044fe20000000008 */
[----:B---3--:R-:W-:-:S07]  /*0860*/  FFMA R4, R19, R17, R4 ;  /* 0x0000001113047223 */ /* 0x008fce0000000004 */
.L_x_15:
[----:B------:R-:W-:Y:S05]  /*0870*/  BSYNC.RECONVERGENT B0 ;  /* 0x0000000000007941 */ /* 0x000fea0003800200 */
.L_x_14:
[----:B------:R-:W-:Y:S04]  /*0880*/  BSSY.RECONVERGENT B0, `(.L_x_16) ;  /* 0x000000e000007945 */ /* 0x000fe80003800200 */
[----:B------:R-:W-:Y:S05]  /*0890*/  @P0 BRA `(.L_x_17) ;  /* 0x0000000000300947 */ /* 0x000fea0003800000 */
        /* <DEDUP_REMOVED lines=12> */
.L_x_17:
[----:B------:R-:W-:Y:S05]  /*0960*/  BSYNC.RECONVERGENT B0 ;  /* 0x0000000000007941 */ /* 0x000fea0003800200 */
.L_x_16:
[----:B------:R-:W-:Y:S04]  /*0970*/  BSSY.RECONVERGENT B0, `(.L_x_18) ;  /* 0x000000e000007945 */ /* 0x000fe80003800200 */
[----:B------:R-:W-:Y:S05]  /*0980*/  @P3 BRA `(.L_x_19) ;  /* 0x0000000000303947 */ /* 0x000fea0003800000 */
[----:B------:R-:W-:Y:S01]  /*0990*/  HFMA2 R16, -RZ, RZ, 0, 5.9604644775390625e-07 ;  /* 0x0000000aff107431 */ /* 0x000fe200000001ff */
[----:B------:R-:W-:-:S04]  /*09a0*/  ISETP.NE.AND P0, PT, R7, R22, PT ;  /* 0x000000160700720c */ /* 0x000fc80003f05270 */
[----:B------:R-:W-:-:S09]  /*09b0*/  IMAD R16, R21, R16, 0x2800 ;  /* 0x0000280015107424 */ /* 0x000fd200078e0210 */
[----:B------:R-:W2:Y:S01]  /*09c0*/  @!P0 LDG.E.CONSTANT R23, desc[UR4][R14.64+0x1000] ;  /* 0x001000040e178981 */ /* 0x000ea2000c1e9900 */
[-C--:B------:R-:W-:Y:S02]  /*09d0*/  IADD3 R19, PT, PT, R7, R16.reuse, RZ ;  /* 0x0000001007137210 */ /* 0x080fe40007ffe0ff */
[----:B------:R-:W-:-:S03]  /*09e0*/  IADD3 R17, PT, PT, R22, R16, RZ ;  /* 0x0000001016117210 */ /* 0x000fc60007ffe0ff */
[----:B-1----:R-:W-:-:S04]  /*09f0*/  IMAD.WIDE.U32 R18, R19, 0x4, R12 ;  /* 0x0000000413127825 */ /* 0x002fc800078e000c */
[----:B------:R-:W-:Y:S02]  /*0a00*/  IMAD.WIDE.U32 R16, R17, 0x4, R12 ;  /* 0x0000000411107825 */ /* 0x000fe400078e000c */
[----:B------:R-:W2:Y:S04]  /*0a10*/  LDG.E.CONSTANT R19, desc[UR4][R18.64] ;  /* 0x0000000412137981 */ /* 0x000ea8000c1e9900 */
[----:B------:R-:W3:Y:S01]  /*0a20*/  LDG.E.CONSTANT R17, desc[UR4][R16.64] ;  /* 0x0000000410117981 */ /* 0x000ee2000c1e9900 */
[C---:B--2---:R-:W-:Y:S01]  /*0a30*/  @!P0 FFMA R8, R19.reuse, R23, R8 ;  /* 0x0000001713088223 */ /* 0x044fe20000000008 */
[----:B---3--:R-:W-:-:S07]  /*0a40*/  FFMA R6, R19, R17, R6 ;  /* 0x0000001113067223 */ /* 0x008fce0000000006 */
.L_x_19:
[----:B------:R-:W-:Y:S05]  /*0a50*/  BSYNC.RECONVERGENT B0 ;  /* 0x0000000000007941 */ /* 0x000fea0003800200 */
.L_x_18:
        /* <DEDUP_REMOVED lines=14> */
.L_x_21:
[----:B------:R-:W-:Y:S05]  /*0b40*/  BSYNC.RECONVERGENT B0 ;  /* 0x0000000000007941 */ /* 0x000fea0003800200 */
.L_x_20:
        /* <DEDUP_REMOVED lines=14> */
.L_x_23:
[----:B------:R-:W-:Y:S05]  /*0c30*/  BSYNC.RECONVERGENT B0 ;  /* 0x0000000000007941 */ /* 0x000fea0003800200 */
.L_x_22:
        /* <DEDUP_REMOVED lines=14> */
.L_x_25:
[----:B------:R-:W-:Y:S05]  /*0d20*/  BSYNC.RECONVERGENT B0 ;  /* 0x0000000000007941 */ /* 0x000fea0003800200 */
.L_x_24:
[----:B------:R-:W-:-:S04]  /*0d30*/  IADD3 R21, PT, PT, R21, 0x800, RZ ;  /* 0x0000080015157810 */ /* 0x000fc80007ffe0ff */
[----:B------:R-:W-:-:S13]  /*0d40*/  ISETP.GE.AND P0, PT, R21, R24, PT ;  /* 0x000000181500720c */ /* 0x000fda0003f06270 */
[----:B------:R-:W-:Y:S05]  /*0d50*/  @!P0 BRA `(.L_x_26) ;  /* 0xfffffff400dc8947 */ /* 0x000fea000383ffff */
.L_x_1:
[----:B------:R-:W-:Y:S05]  /*0d60*/  BSYNC.RECONVERGENT B1 ;  /* 0x0000000000017941 */ /* 0x000fea0003800200 */
.L_x_0:
[----:B------:R-:W-:Y:S01]  /*0d70*/  FADD R6, RZ, R6 ;  /* 0x00000006ff067221 */ /* 0x000fe20000000000 */
[----:B------:R-:W-:Y:S02]  /*0d80*/  ISETP.NE.AND P2, PT, R7, R22, PT ;  /* 0x000000160700720c */ /* 0x000fe40003f45270 */
[----:B------:R-:W-:Y:S01]  /*0d90*/  ISETP.GT.U32.AND P1, PT, R2, 0x1f, PT ;  /* 0x0000001f0200780c */ /* 0x000fe20003f24070 */
[----:B------:R-:W-:Y:S01]  /*0da0*/  FADD R5, R6, R5 ;  /* 0x0000000506057221 */ /* 0x000fe20000000000 */
[----:B------:R-:W-:-:S03]  /*0db0*/  ISETP.NE.AND P0, PT, R20, RZ, PT ;  /* 0x000000ff1400720c */ /* 0x000fc60003f05270 */
[----:B------:R-:W-:-:S04]  /*0dc0*/  FADD R4, R5, R4 ;  /* 0x0000000405047221 */ /* 0x000fc80000000000 */
[----:B------:R-:W-:-:S05]  /*0dd0*/  FADD R4, R4, R3 ;  /* 0x0000000304047221 */ /* 0x000fca0000000000 */
[----:B------:R-:W3:Y:S02]  /*0de0*/  SHFL.DOWN PT, R3, R4, 0x10, 0x1f ;  /* 0x0a001f0004037f89 */ /* 0x000ee400000e0000 */
[----:B---3--:R-:W-:-:S05]  /*0df0*/  FADD R3, R4, R3 ;  /* 0x0000000304037221 */ /* 0x008fca0000000000 */
[----:B------:R-:W3:Y:S02]  /*0e00*/  SHFL.DOWN PT, R6, R3, 0x8, 0x1f ;  /* 0x09001f0003067f89 */ /* 0x000ee400000e0000 */
[----:B---3--:R-:W-:-:S05]  /*0e10*/  FADD R6, R3, R6 ;  /* 0x0000000603067221 */ /* 0x008fca0000000000 */
[----:B------:R-:W3:Y:S02]  /*0e20*/  SHFL.DOWN PT, R5, R6, 0x4, 0x1f ;  /* 0x08801f0006057f89 */ /* 0x000ee400000e0000 */
[----:B---3--:R-:W-:-:S05]  /*0e30*/  FADD R5, R6, R5 ;  /* 0x0000000506057221 */ /* 0x008fca0000000000 */
[----:B--2---:R-:W2:Y:S02]  /*0e40*/  SHFL.DOWN PT, R10, R5, 0x2, 0x1f ;  /* 0x08401f00050a7f89 */ /* 0x004ea400000e0000 */
[----:B--2---:R-:W-:-:S05]  /*0e50*/  FADD R10, R5, R10 ;  /* 0x0000000a050a7221 */ /* 0x004fca0000000000 */
[----:B------:R-:W1:Y:S02]  /*0e60*/  SHFL.DOWN PT, R11, R10, 0x1, 0x1f ;  /* 0x08201f000a0b7f89 */ /* 0x000e6400000e0000 */
[----:B-1----:R-:W-:Y:S01]  /*0e70*/  FADD R13, R10, R11 ;  /* 0x0000000b0a0d7221 */ /* 0x002fe20000000000 */
[----:B------:R-:W-:Y:S06]  /*0e80*/  @P2 BRA `(.L_x_27) ;  /* 0x0000000000282947 */ /* 0x000fec0003800000 */
[----:B------:R-:W1:Y:S02]  /*0e90*/  SHFL.DOWN PT, R3, R8, 0x10, 0x1f ;  /* 0x0a001f0008037f89 */ /* 0x000e6400000e0000 */
[----:B-1----:R-:W-:-:S05]  /*0ea0*/  FADD R3, R8, R3 ;  /* 0x0000000308037221 */ /* 0x002fca0000000000 */
[----:B------:R-:W1:Y:S02]  /*0eb0*/  SHFL.DOWN PT, R2, R3, 0x8, 0x1f ;  /* 0x09001f0003027f89 */ /* 0x000e6400000e0000 */
[----:B-1----:R-:W-:-:S05]  /*0ec0*/  FADD R2, R3, R2 ;  /* 0x0000000203027221 */ /* 0x002fca0000000000 */
[----:B------:R-:W1:Y:S02]  /*0ed0*/  SHFL.DOWN PT, R5, R2, 0x4, 0x1f ;  /* 0x08801f0002057f89 */ /* 0x000e6400000e0000 */
[----:B-1----:R-:W-:-:S05]  /*0ee0*/  FADD R5, R2, R5 ;  /* 0x0000000502057221 */ /* 0x002fca0000000000 */
[----:B------:R-:W1:Y:S02]  /*0ef0*/  SHFL.DOWN PT, R4, R5, 0x2, 0x1f ;  /* 0x08401f0005047f89 */ /* 0x000e6400000e0000 */
[----:B-1----:R-:W-:-:S05]  /*0f00*/  FADD R4, R5, R4 ;  /* 0x0000000405047221 */ /* 0x002fca0000000000 */
[----:B------:R-:W1:Y:S02]  /*0f10*/  SHFL.DOWN PT, R11, R4, 0x1, 0x1f ;  /* 0x08201f00040b7f89 */ /* 0x000e6400000e0000 */
[----:B-1----:R-:W-:-:S07]  /*0f20*/  FADD R8, R4, R11 ;  /* 0x0000000b04087221 */ /* 0x002fce0000000000 */
.L_x_27:
[----:B------:R-:W-:Y:S04]  /*0f30*/  BSSY.RECONVERGENT B0, `(.L_x_28) ;  /* 0x000000b000007945 */ /* 0x000fe80003800200 */
[----:B------:R-:W-:Y:S05]  /*0f40*/  @P0 BRA `(.L_x_29) ;  /* 0x0000000000240947 */ /* 0x000fea0003800000 */
[----:B------:R-:W1:Y:S01]  /*0f50*/  S2R R4, SR_CgaCtaId ;  /* 0x0000000000047919 */ /* 0x000e620000008800 */
[----:B------:R-:W-:-:S04]  /*0f60*/  MOV R2, 0x400 ;  /* 0x0000040000027802 */ /* 0x000fc80000000f00 */
[----:B------:R-:W-:Y:S02]  /*0f70*/  @!P2 IADD3 R3, PT, PT, R2, 0x20, RZ ;  /* 0x000000200203a810 */ /* 0x000fe40007ffe0ff */
[C---:B-1----:R-:W-:Y:S02]  /*0f80*/  LEA R2, R4.reuse, R2, 0x18 ;  /* 0x0000000204027211 */ /* 0x042fe400078ec0ff */
[----:B------:R-:W-:Y:S02]  /*0f90*/  @!P2 LEA R4, R4, R3, 0x18 ;  /* 0x000000030404a211 */ /* 0x000fe400078ec0ff */
[C---:B------:R-:W-:Y:S02]  /*0fa0*/  LEA R2, R9.reuse, R2, 0x2 ;  /* 0x0000000209027211 */ /* 0x040fe400078e10ff */
[----:B------:R-:W-:-:S03]  /*0fb0*/  @!P2 LEA R9, R9, R4, 0x2 ;  /* 0x000000040909a211 */ /* 0x000fc600078e10ff */
[----:B------:R1:W-:Y:S04]  /*0fc0*/  STS [R2], R13 ;  /* 0x0000000d02007388 */ /* 0x0003e80000000800 */
[----:B------:R1:W-:Y:S02]  /*0fd0*/  @!P2 STS [R9], R8 ;  /* 0x000000080900a388 */ /* 0x0003e40000000800 */
.L_x_29:
[----:B------:R-:W-:Y:S05]  /*0fe0*/  BSYNC.RECONVERGENT B0 ;  /* 0x0000000000007941 */ /* 0x000fea0003800200 */
.L_x_28:
[----:B------:R-:W-:Y:S06]  /*0ff0*/  BAR.SYNC.DEFER_BLOCKING 0x0 ;  /* 0x0000000000007b1d */ /* 0x000fec0000010000 */
[----:B------:R-:W-:Y:S05]  /*1000*/  @P1 EXIT ;  /* 0x000000000000194d */ /* 0x000fea0003800000 */
[----:B------:R-:W-:Y:S01]  /*1010*/  ISETP.GT.U32.AND P1, PT, R20, 0x7, PT ;  /* 0x000000071400780c */ /* 0x000fe20003f24070 */
[----:B------:R-:W-:Y:S01]  /*1020*/  BSSY.RECONVERGENT B0, `(.L_x_30) ;  /* 0x000000c000007945 */ /* 0x000fe20003800200 */
[----:B-1----:R-:W-:-:S11]  /*1030*/  CS2R R2, SRZ ;  /* 0x0000000000027805 */ /* 0x002fd6000001ff00 */
[----:B------:R-:W-:Y:S05]  /*1040*/  @P1 BRA `(.L_x_31) ;  /* 0x0000000000241947 */ /* 0x000fea0003800000 */
[----:B------:R-:W1:Y:S01]  /*1050*/  S2R R4, SR_CgaCtaId ;  /* 0x0000000000047919 */ /* 0x000e620000008800 */
[----:B------:R-:W-:-:S04]  /*1060*/  MOV R3, 0x400 ;  /* 0x0000040000037802 */ /* 0x000fc80000000f00 */
[----:B------:R-:W-:Y:S02]  /*1070*/  @!P2 IADD3 R5, PT, PT, R3, 0x20, RZ ;  /* 0x000000200305a810 */ /* 0x000fe40007ffe0ff */
[C---:B-1----:R-:W-:Y:S02]  /*1080*/  LEA R3, R4.reuse, R3, 0x18 ;  /* 0x0000000304037211 */ /* 0x042fe400078ec0ff */
[----:B------:R-:W-:Y:S02]  /*1090*/  @!P2 LEA R5, R4, R5, 0x18 ;  /* 0x000000050405a211 */ /* 0x000fe400078ec0ff */
[C---:B------:R-:W-:Y:S02]  /*10a0*/  LEA R3, R20.reuse, R3, 0x2 ;  /* 0x0000000314037211 */ /* 0x040fe400078e10ff */
[----:B------:R-:W-:-:S04]  /*10b0*/  @!P2 LEA R20, R20, R5, 0x2 ;  /* 0x000000051414a211 */ /* 0x000fc800078e10ff */
[----:B------:R-:W1:Y:S04]  /*10c0*/  LDS R3, [R3] ;  /* 0x0000000003037984 */ /* 0x000e680000000800 */
[----:B------:R2:W3:Y:S02]  /*10d0*/  @!P2 LDS R2, [R20] ;  /* 0x000000001402a984 */ /* 0x0004e40000000800 */
.L_x_31:
[----:B------:R-:W-:Y:S05]  /*10e0*/  BSYNC.RECONVERGENT B0 ;  /* 0x0000000000007941 */ /* 0x000fea0003800200 */
.L_x_30:
[----:B-1----:R-:W1:Y:S02]  /*10f0*/  SHFL.DOWN PT, R4, R3, 0x10, 0x1f ;  /* 0x0a001f0003047f89 */ /* 0x002e6400000e0000 */
[----:B-1----:R-:W-:Y:S01]  /*1100*/  FADD R4, R4, R3 ;  /* 0x0000000304047221 */ /* 0x002fe20000000000 */
[----:B------:R-:W-:Y:S06]  /*1110*/  @P2 BRA `(.L_x_32) ;  /* 0x0000000000082947 */ /* 0x000fec0003800000 */
[----:B---3--:R-:W1:Y:S02]  /*1120*/  SHFL.DOWN PT, R3, R2, 0x10, 0x1f ;  /* 0x0a001f0002037f89 */ /* 0x008e6400000e0000 */
[----:B-1----:R-:W-:-:S07]  /*1130*/  FADD R2, R2, R3 ;  /* 0x0000000302027221 */ /* 0x002fce0000000000 */
.L_x_32:
[----:B------:R-:W1:Y:S02]  /*1140*/  SHFL.DOWN PT, R3, R4, 0x8, 0x1f ;  /* 0x09001f0004037f89 */ /* 0x000e6400000e0000 */
[----:B-1----:R-:W-:Y:S01]  /*1150*/  FADD R6, R4, R3 ;  /* 0x0000000304067221 */ /* 0x002fe20000000000 */
[----:B------:R-:W-:Y:S06]  /*1160*/  @P2 BRA `(.L_x_33) ;  /* 0x0000000000082947 */ /* 0x000fec0003800000 */
[----:B---3--:R-:W1:Y:S02]  /*1170*/  SHFL.DOWN PT, R3, R2, 0x8, 0x1f ;  /* 0x09001f0002037f89 */ /* 0x008e6400000e0000 */
[----:B-1----:R-:W-:-:S07]  /*1180*/  FADD R2, R2, R3 ;  /* 0x0000000302027221 */ /* 0x002fce0000000000 */
.L_x_33:
[----:B------:R-:W1:Y:S02]  /*1190*/  SHFL.DOWN PT, R3, R6, 0x4, 0x1f ;  /* 0x08801f0006037f89 */ /* 0x000e6400000e0000 */
[----:B-1----:R-:W-:Y:S01]  /*11a0*/  FADD R4, R6, R3 ;  /* 0x0000000306047221 */ /* 0x002fe20000000000 */
[----:B------:R-:W-:Y:S06]  /*11b0*/  @P2 BRA `(.L_x_34) ;  /* 0x0000000000082947 */ /* 0x000fec0003800000 */
[----:B---3--:R-:W1:Y:S02]  /*11c0*/  SHFL.DOWN PT, R3, R2, 0x4, 0x1f ;  /* 0x08801f0002037f89 */ /* 0x008e6400000e0000 */
[----:B-1----:R-:W-:-:S07]  /*11d0*/  FADD R2, R2, R3 ;  /* 0x0000000302027221 */ /* 0x002fce0000000000 */
.L_x_34:
[----:B------:R-:W1:Y:S02]  /*11e0*/  SHFL.DOWN PT, R3, R4, 0x2, 0x1f ;  /* 0x08401f0004037f89 */ /* 0x000e6400000e0000 */
[----:B-1----:R-:W-:Y:S01]  /*11f0*/  FADD R6, R4, R3 ;  /* 0x0000000304067221 */ /* 0x002fe20000000000 */
[----:B------:R-:W-:Y:S06]  /*1200*/  @P2 BRA `(.L_x_35) ;  /* 0x0000000000082947 */ /* 0x000fec0003800000 */
[----:B---3--:R-:W1:Y:S02]  /*1210*/  SHFL.DOWN PT, R3, R2, 0x2, 0x1f ;  /* 0x08401f0002037f89 */ /* 0x008e6400000e0000 */
[----:B-1----:R-:W-:-:S07]  /*1220*/  FADD R2, R2, R3 ;  /* 0x0000000302027221 */ /* 0x002fce0000000000 */
.L_x_35:
[----:B------:R1:W4:Y:S01]  /*1230*/  SHFL.DOWN PT, R3, R6, 0x1, 0x1f ;  /* 0x08201f0006037f89 */ /* 0x00032200000e0000 */
[----:B------:R-:W-:Y:S05]  /*1240*/  @P2 BRA `(.L_x_36) ;  /* 0x0000000000082947 */ /* 0x000fea0003800000 */
[----:B---3--:R-:W3:Y:S02]  /*1250*/  SHFL.DOWN PT, R5, R2, 0x1, 0x1f ;  /* 0x08201f0002057f89 */ /* 0x008ee400000e0000 */
[----:B---3--:R-:W-:-:S07]  /*1260*/  FADD R2, R2, R5 ;  /* 0x0000000502027221 */ /* 0x008fce0000000000 */
.L_x_36:
[----:B------:R-:W-:Y:S05]  /*1270*/  @P0 EXIT ;  /* 0x000000000000094d */ /* 0x000fea0003800000 */
[----:B------:R-:W5:Y:S01]  /*1280*/  LDC.64 R4, c[0x0][0x390] ;  /* 0x0000e400ff047b82 */ /* 0x000f620000000a00 */
[----:B----4-:R-:W-:Y:S01]  /*1290*/  FADD R3, R6, R3 ;  /* 0x0000000306037221 */ /* 0x010fe20000000000 */
[----:B-----5:R-:W-:-:S05]  /*12a0*/  IMAD.WIDE.U32 R4, R0, 0x4, R4 ;  /* 0x0000000400047825 */ /* 0x020fca00078e0004 */
[----:B------:R4:W-:Y:S01]  /*12b0*/  REDG.E.ADD.F32.FTZ.RN.STRONG.GPU desc[UR4][R4.64], R3 ;  /* 0x00000003040079a6 */ /* 0x0009e2000c12f304 */
[----:B------:R-:W-:Y:S05]  /*12c0*/  @P2 EXIT ;  /* 0x000000000000294d */ /* 0x000fea0003800000 */
[----:B----4-:R-:W4:Y:S02]  /*12d0*/  LDC.64 R4, c[0x0][0x398] ;  /* 0x0000e600ff047b82 */ /* 0x010f240000000a00 */
[----:B----4-:R-:W-:-:S05]  /*12e0*/  IMAD.WIDE.U32 R4, R7, 0x4, R4 ;  /* 0x0000000407047825 */ /* 0x010fca00078e0004 */
[----:B---3--:R-:W-:Y:S01]  /*12f0*/  REDG.E.ADD.F32.FTZ.RN.STRONG.GPU desc[UR4][R4.64], R2 ;  /* 0x00000002040079a6 */ /* 0x008fe2000c12f304 */
[----:B------:R-:W-:Y:S05]  /*1300*/  EXIT ;  /* 0x000000000000794d */ /* 0x000fea0003800000 */
.L_x_37:
[----:B------:R-:W-:-:S00]  /*1310*/  BRA `(.L_x_37) ;  /* 0xfffffffc00fc7947 */ /* 0x000fc0000383ffff */
[----:B------:R-:W-:-:S00]  /*1320*/  NOP ;  /* 0x0000000000007918 */ /* 0x000fc00000000000 */
        /* <DEDUP_REMOVED lines=13> */
.L_x_38:


//--------------------- .nv.shared._Z22compute_XTX_XTy_kernelPKfS0_PfS1_i --------------------------
	.section	.nv.shared._Z22compute_XTX_XTy_kernelPKfS0_PfS1_i,"aw",@nobits
	.sectionflags	@""
	.align	4
.nv.shared._Z22compute_XTX_XTy_kernelPKfS0_PfS1_i:
	.zero		1088


//--------------------- .nv.shared.reserved.0     --------------------------
	.section	.nv.shared.reserved.0,"aw",@nobits
	.weak		__nv_reservedSMEM_offset_0_alias
	.size		__nv_reservedSMEM_offset_0_alias, 0, 64
	.other		__nv_reservedSMEM_offset_0_alias,@"STO_CUDA_RESERVED_SHARED STV_DEFAULT"
__nv_reservedSMEM_offset_0_alias:
	.zero		0
	.zero		64


//--------------------- .nv.constant0._Z22compute_XTX_XTy_kernelPKfS0_PfS1_i --------------------------
	.section	.nv.constant0._Z22compute_XTX_XTy_kernelPKfS0_PfS1_i,"a",@progbits
	.sectionflags	@""
	.align	4
.nv.constant0._Z22compute_XTX_XTy_kernelPKfS0_PfS1_i:
	.zero		932


//--------------------- SYMBOLS --------------------------

	.type		.nv.reservedSmem.offset0,@object
	.size		.nv.reservedSmem.offset0,0x4
	.type		.nv.reservedSmem.cap,@object
	.size		.nv.reservedSmem.cap,0x4
